	.headerflags	@"EF_CUDA_TEXMODE_UNIFIED EF_CUDA_64BIT_ADDRESS EF_CUDA_ACCELERATORS EF_CUDA_SM90 EF_CUDA_VIRTUAL_SM(EF_CUDA_SM90)"
	.elftype	@"ET_EXEC"


//--------------------- .nv.info                  --------------------------
	.section	.nv.info,"",@"SHT_CUDA_INFO"
	.align	4


	//----- nvinfo : EIATTR_REGCOUNT
	.align		4
        /*0000*/ 	.byte	0x04, 0x2f
        /*0002*/ 	.short	(.L_1 - .L_0)
	.align		4
.L_0:
        /*0004*/ 	.word	index@(triton_poi_fused__unsafe_index_add_mul_sub_25)
        /*0008*/ 	.word	0x00000016


	//----- nvinfo : EIATTR_MIN_STACK_SIZE
	.align		4
.L_1:
        /*000c*/ 	.byte	0x04, 0x12
        /*000e*/ 	.short	(.L_3 - .L_2)
	.align		4
.L_2:
        /*0010*/ 	.word	index@(triton_poi_fused__unsafe_index_add_mul_sub_25)
        /*0014*/ 	.word	0x00000000


	//----- nvinfo : EIATTR_FRAME_SIZE
	.align		4
.L_3:
        /*0018*/ 	.byte	0x04, 0x11
        /*001a*/ 	.short	(.L_5 - .L_4)
	.align		4
.L_4:
        /*001c*/ 	.word	index@(triton_poi_fused__unsafe_index_add_mul_sub_25)
        /*0020*/ 	.word	0x00000000


	//----- nvinfo : EIATTR_MIN_STACK_SIZE
	.align		4
.L_5:
        /*0024*/ 	.byte	0x04, 0x12
        /*0026*/ 	.short	(.L_7 - .L_6)
	.align		4
.L_6:
        /*0028*/ 	.word	index@(triton_poi_fused__unsafe_index_add_mul_sub_25)
        /*002c*/ 	.word	0x00000000
.L_7:


//--------------------- .nv.info.triton_poi_fused__unsafe_index_add_mul_sub_25 --------------------------
	.section	.nv.info.triton_poi_fused__unsafe_index_add_mul_sub_25,"",@"SHT_CUDA_INFO"
	.sectionflags	@""
	.align	4


	//----- nvinfo : EIATTR_CUDA_API_VERSION
	.align		4
        /*0000*/ 	.byte	0x04, 0x37
        /*0002*/ 	.short	(.L_9 - .L_8)
.L_8:
        /*0004*/ 	.word	0x0000007c


	//----- nvinfo : EIATTR_KPARAM_INFO
	.align		4
.L_9:
        /*0008*/ 	.byte	0x04, 0x17
        /*000a*/ 	.short	(.L_11 - .L_10)
.L_10:
        /*000c*/ 	.word	0x00000000
        /*0010*/ 	.short	0x0008
        /*0012*/ 	.short	0x0040
        /*0014*/ 	.byte	0x00, 0xf0, 0x11, 0x00


	//----- nvinfo : EIATTR_KPARAM_INFO
	.align		4
.L_11:
        /*0018*/ 	.byte	0x04, 0x17
        /*001a*/ 	.short	(.L_13 - .L_12)
.L_12:
        /*001c*/ 	.word	0x00000000
        /*0020*/ 	.short	0x0007
        /*0022*/ 	.short	0x0038
        /*0024*/ 	.byte	0x00, 0xf4, 0x21, 0x00


	//----- nvinfo : EIATTR_KPARAM_INFO
	.align		4
.L_13:
        /*0028*/ 	.byte	0x04, 0x17
        /*002a*/ 	.short	(.L_15 - .L_14)
.L_14:
        /*002c*/ 	.word	0x00000000
        /*0030*/ 	.short	0x0006
        /*0032*/ 	.short	0x0030
        /*0034*/ 	.byte	0x00, 0xf4, 0x21, 0x00


	//----- nvinfo : EIATTR_KPARAM_INFO
	.align		4
.L_15:
        /*0038*/ 	.byte	0x04, 0x17
        /*003a*/ 	.short	(.L_17 - .L_16)
.L_16:
        /*003c*/ 	.word	0x00000000
        /*0040*/ 	.short	0x0005
        /*0042*/ 	.short	0x0028
        /*0044*/ 	.byte	0x00, 0xf4, 0x21, 0x00


	//----- nvinfo : EIATTR_KPARAM_INFO
	.align		4
.L_17:
        /*0048*/ 	.byte	0x04, 0x17
        /*004a*/ 	.short	(.L_19 - .L_18)
.L_18:
        /*004c*/ 	.word	0x00000000
        /*0050*/ 	.short	0x0004
        /*0052*/ 	.short	0x0020
        /*0054*/ 	.byte	0x00, 0xf4, 0x21, 0x00


	//----- nvinfo : EIATTR_KPARAM_INFO
	.align		4
.L_19:
        /*0058*/ 	.byte	0x04, 0x17
        /*005a*/ 	.short	(.L_21 - .L_20)
.L_20:
        /*005c*/ 	.word	0x00000000
        /*0060*/ 	.short	0x0003
        /*0062*/ 	.short	0x0018
        /*0064*/ 	.byte	0x00, 0xf4, 0x21, 0x00


	//----- nvinfo : EIATTR_KPARAM_INFO
	.align		4
.L_21:
        /*0068*/ 	.byte	0x04, 0x17
        /*006a*/ 	.short	(.L_23 - .L_22)
.L_22:
        /*006c*/ 	.word	0x00000000
        /*0070*/ 	.short	0x0002
        /*0072*/ 	.short	0x0010
        /*0074*/ 	.byte	0x00, 0xf4, 0x21, 0x00


	//----- nvinfo : EIATTR_KPARAM_INFO
	.align		4
.L_23:
        /*0078*/ 	.byte	0x04, 0x17
        /*007a*/ 	.short	(.L_25 - .L_24)
.L_24:
        /*007c*/ 	.word	0x00000000
        /*0080*/ 	.short	0x0001
        /*0082*/ 	.short	0x0008
        /*0084*/ 	.byte	0x00, 0xf4, 0x21, 0x00


	//----- nvinfo : EIATTR_KPARAM_INFO
	.align		4
.L_25:
        /*0088*/ 	.byte	0x04, 0x17
        /*008a*/ 	.short	(.L_27 - .L_26)
.L_26:
        /*008c*/ 	.word	0x00000000
        /*0090*/ 	.short	0x0000
        /*0092*/ 	.short	0x0000
        /*0094*/ 	.byte	0x00, 0xf4, 0x21, 0x00


	//----- nvinfo : EIATTR_SPARSE_MMA_MASK
	.align		4
.L_27:
        /*0098*/ 	.byte	0x03, 0x50
        /*009a*/ 	.short	0x0000


	//----- nvinfo : EIATTR_MAXREG_COUNT
	.align		4
        /*009c*/ 	.byte	0x03, 0x1b
        /*009e*/ 	.short	0x00ff


	//----- nvinfo : EIATTR_EXIT_INSTR_OFFSETS
	.align		4
        /*00a0*/ 	.byte	0x04, 0x1c
        /*00a2*/ 	.short	(.L_29 - .L_28)


	//   ....[0]....
.L_28:
        /*00a4*/ 	.word	0x00000570


	//----- nvinfo : EIATTR_REQNTID
	.align		4
.L_29:
        /*00a8*/ 	.byte	0x04, 0x10
        /*00aa*/ 	.short	(.L_31 - .L_30)
.L_30:
        /*00ac*/ 	.word	0x00000080
        /*00b0*/ 	.word	0x00000001
        /*00b4*/ 	.word	0x00000001


	//----- nvinfo : EIATTR_CBANK_PARAM_SIZE
	.align		4
.L_31:
        /*00b8*/ 	.byte	0x03, 0x19
        /*00ba*/ 	.short	0x0044


	//----- nvinfo : EIATTR_PARAM_CBANK
	.align		4
        /*00bc*/ 	.byte	0x04, 0x0a
        /*00be*/ 	.short	(.L_33 - .L_32)
	.align		4
.L_32:
        /*00c0*/ 	.word	index@(.nv.constant0.triton_poi_fused__unsafe_index_add_mul_sub_25)
        /*00c4*/ 	.short	0x0210
        /*00c6*/ 	.short	0x0044


	//----- nvinfo : EIATTR_SW_WAR
	.align		4
.L_33:
        /*00c8*/ 	.byte	0x04, 0x36
        /*00ca*/ 	.short	(.L_35 - .L_34)
.L_34:
        /*00cc*/ 	.word	0x00000008
.L_35:


//--------------------- .nv.callgraph             --------------------------
	.section	.nv.callgraph,"",@"SHT_CUDA_CALLGRAPH"
	.align	4
	.sectionentsize	8
	.align		4
        /*0000*/ 	.word	0x00000000
	.align		4
        /*0004*/ 	.word	0xffffffff
	.align		4
        /*0008*/ 	.word	0x00000000
	.align		4
        /*000c*/ 	.word	0xfffffffe
	.align		4
        /*0010*/ 	.word	0x00000000
	.align		4
        /*0014*/ 	.word	0xfffffffd
	.align		4
        /*0018*/ 	.word	0x00000000
	.align		4
        /*001c*/ 	.word	0xfffffffc


//--------------------- .text.triton_poi_fused__unsafe_index_add_mul_sub_25 --------------------------
	.section	.text.triton_poi_fused__unsafe_index_add_mul_sub_25,"ax",@progbits
	.align	128
        .global         triton_poi_fused__unsafe_index_add_mul_sub_25
        .type           triton_poi_fused__unsafe_index_add_mul_sub_25,@function
        .size           triton_poi_fused__unsafe_index_add_mul_sub_25,(.L_x_1 - triton_poi_fused__unsafe_index_add_mul_sub_25)
        .other          triton_poi_fused__unsafe_index_add_mul_sub_25,@"STO_CUDA_ENTRY STV_DEFAULT"
triton_poi_fused__unsafe_index_add_mul_sub_25:
.text.triton_poi_fused__unsafe_index_add_mul_sub_25:
[----:B------:R-:W-:Y:S01]  /*0000*/  LDC R1, c[0x0][0x28] ;  /* 0x00000a00ff017b82 */ /* 0x000fe20000000800 */
[----:B------:R-:W1:Y:S07]  /*0010*/  S2R R3, SR_TID.X ;  /* 0x0000000000037919 */ /* 0x000e6e0000002100 */
[----:B------:R-:W2:Y:S01]  /*0020*/  LDC.64 R14, c[0x0][0x218] ;  /* 0x00008600ff0e7b82 */ /* 0x000ea20000000a00 */
[----:B------:R-:W-:Y:S01]  /*0030*/  ULDC.64 UR4, c[0x0][0x208] ;  /* 0x0000820000047ab9 */ /* 0x000fe20000000a00 */
[----:B------:R-:W-:Y:S01]  /*0040*/  ULDC.64 UR6, c[0x0][0x228] ;  /* 0x00008a0000067ab9 */ /* 0x000fe20000000a00 */
[----:B------:R-:W3:Y:S05]  /*0050*/  S2R R6, SR_CTAID.X ;  /* 0x0000000000067919 */ /* 0x000eea0000002500 */
[----:B------:R-:W4:Y:S08]  /*0060*/  LDC.64 R12, c[0x0][0x240] ;  /* 0x00009000ff0c7b82 */ /* 0x000f300000000a00 */
[----:B------:R-:W5:Y:S08]  /*0070*/  LDC.64 R10, c[0x0][0x220] ;  /* 0x00008800ff0a7b82 */ /* 0x000f700000000a00 */
[----:B------:R-:W4:Y:S01]  /*0080*/  LDC.64 R8, c[0x0][0x230] ;  /* 0x00008c00ff087b82 */ /* 0x000f220000000a00 */
[----:B-1----:R-:W-:-:S05]  /*0090*/  LOP3.LUT R3, R3, 0x7f, RZ, 0xc0, !PT ;  /* 0x0000007f03037812 */ /* 0x002fca00078ec0ff */
[----:B---3--:R-:W-:-:S05]  /*00a0*/  IMAD R0, R6, 0x80, R3 ;  /* 0x0000008006007824 */ /* 0x008fca00078e0203 */
[----:B------:R-:W-:-:S04]  /*00b0*/  SHF.R.S32.HI R3, RZ, 0x1f, R0 ;  /* 0x0000001fff037819 */ /* 0x000fc80000011400 */
[----:B------:R-:W-:-:S04]  /*00c0*/  LEA.HI R3, R3, R0, RZ, 0x2 ;  /* 0x0000000003037211 */ /* 0x000fc800078f10ff */
[----:B------:R-:W-:Y:S02]  /*00d0*/  SHF.R.S32.HI R2, RZ, 0x2, R3 ;  /* 0x00000002ff027819 */ /* 0x000fe40000011403 */
[----:B------:R-:W-:Y:S02]  /*00e0*/  LOP3.LUT R3, R3, 0xfffffffc, RZ, 0xc0, !PT ;  /* 0xfffffffc03037812 */ /* 0x000fe400078ec0ff */
[----:B------:R-:W-:-:S04]  /*00f0*/  LEA.HI R4, R2, R2, RZ, 0x2 ;  /* 0x0000000202047211 */ /* 0x000fc800078f10ff */
[----:B------:R-:W-:-:S05]  /*0100*/  LOP3.LUT R5, R4, 0xfffffffc, RZ, 0xc0, !PT ;  /* 0xfffffffc04057812 */ /* 0x000fca00078ec0ff */
[----:B------:R-:W-:-:S04]  /*0110*/  IMAD.IADD R2, R2, 0x1, -R5 ;  /* 0x0000000102027824 */ /* 0x000fc800078e0a05 */
[----:B--2---:R-:W-:-:S05]  /*0120*/  IMAD.WIDE R14, R2, 0x8, R14 ;  /* 0x00000008020e7825 */ /* 0x004fca00078e020e */
[----:B------:R-:W2:Y:S01]  /*0130*/  LDG.E.EL.64 R4, desc[UR4][R14.64] ;  /* 0x000000040e047981 */ /* 0x000ea2000c2e1b00 */
[----:B------:R-:W-:Y:S02]  /*0140*/  IMAD.IADD R3, R0, 0x1, -R3 ;  /* 0x0000000100037824 */ /* 0x000fe400078e0a03 */
[----:B----4-:R-:W-:-:S04]  /*0150*/  IMAD.WIDE R16, R2, 0x8, R12 ;  /* 0x0000000802107825 */ /* 0x010fc800078e020c */
[----:B-----5:R-:W-:-:S04]  /*0160*/  IMAD.WIDE R12, R3, 0x8, R10 ;  /* 0x00000008030c7825 */ /* 0x020fc800078e020a */
[----:B0-----:R-:W-:Y:S02]  /*0170*/  IMAD.WIDE R10, R3, 0x8, R8 ;  /* 0x00000008030a7825 */ /* 0x001fe400078e0208 */
[----:B------:R-:W3:Y:S04]  /*0180*/  LDG.E.EL.64 R8, desc[UR4][R16.64] ;  /* 0x0000000410087981 */ /* 0x000ee8000c2e1b00 */
[----:B------:R-:W4:Y:S04]  /*0190*/  LDG.E.EL.64 R12, desc[UR4][R12.64] ;  /* 0x000000040c0c7981 */ /* 0x000f28000c2e1b00 */
[----:B------:R-:W5:Y:S01]  /*01a0*/  LDG.E.EL.64 R10, desc[UR4][R10.64] ;  /* 0x000000040a0a7981 */ /* 0x000f62000c2e1b00 */
[----:B--2---:R-:W-:-:S04]  /*01b0*/  SHF.R.U32.HI R7, RZ, 0x1e, R5 ;  /* 0x0000001eff077819 */ /* 0x004fc80000011605 */
[----:B------:R-:W-:-:S04]  /*01c0*/  LOP3.LUT R7, R7, 0x2, RZ, 0xc0, !PT ;  /* 0x0000000207077812 */ /* 0x000fc800078ec0ff */
[----:B------:R-:W-:Y:S02]  /*01d0*/  IADD3 R4, P0, R4, R7, RZ ;  /* 0x0000000704047210 */ /* 0x000fe40007f1e0ff */
[----:B---3--:R-:W-:-:S03]  /*01e0*/  SHF.R.U32.HI R7, RZ, 0x1e, R9 ;  /* 0x0000001eff077819 */ /* 0x008fc60000011609 */
[----:B------:R-:W-:Y:S01]  /*01f0*/  IMAD.X R19, RZ, RZ, R5, P0 ;  /* 0x000000ffff137224 */ /* 0x000fe200000e0605 */
[----:B------:R-:W-:Y:S02]  /*0200*/  LOP3.LUT R5, R7, 0x2, RZ, 0xc0, !PT ;  /* 0x0000000207057812 */ /* 0x000fe400078ec0ff */
[C---:B----4-:R-:W-:Y:S02]  /*0210*/  LEA R18, P1, R12.reuse, UR6, 0x2 ;  /* 0x000000060c127c11 */ /* 0x050fe4000f8210ff */
[----:B------:R-:W-:Y:S02]  /*0220*/  IADD3 R8, P2, R8, R5, RZ ;  /* 0x0000000508087210 */ /* 0x000fe40007f5e0ff */
[--C-:B------:R-:W-:Y:S02]  /*0230*/  LEA.HI.X R7, R12, UR7, R13.reuse, 0x2, P1 ;  /* 0x000000070c077c11 */ /* 0x100fe400088f140d */
[----:B------:R-:W-:Y:S01]  /*0240*/  SHF.R.U32.HI R14, RZ, 0x1c, R13 ;  /* 0x0000001cff0e7819 */ /* 0x000fe2000001160d */
[----:B------:R-:W-:Y:S01]  /*0250*/  IMAD.X R5, RZ, RZ, R9, P2 ;  /* 0x000000ffff057224 */ /* 0x000fe200010e0609 */
[----:B-----5:R-:W-:-:S02]  /*0260*/  LEA R12, P1, R10, UR6, 0x2 ;  /* 0x000000060a0c7c11 */ /* 0x020fc4000f8210ff */
[--C-:B------:R-:W-:Y:S02]  /*0270*/  SHF.R.U32.HI R15, RZ, 0x1c, R11.reuse ;  /* 0x0000001cff0f7819 */ /* 0x100fe4000001160b */
[----:B------:R-:W-:Y:S02]  /*0280*/  LOP3.LUT R17, R14, 0x8, RZ, 0xc0, !PT ;  /* 0x000000080e117812 */ /* 0x000fe400078ec0ff */
[----:B------:R-:W-:Y:S01]  /*0290*/  LEA.HI.X R11, R10, UR7, R11, 0x2, P1 ;  /* 0x000000070a0b7c11 */ /* 0x000fe200088f140b */
[C---:B------:R-:W-:Y:S01]  /*02a0*/  IMAD.SHL.U32 R10, R4.reuse, 0x8, RZ ;  /* 0x00000008040a7824 */ /* 0x040fe200078e00ff */
[----:B------:R-:W-:Y:S02]  /*02b0*/  SHF.R.S32.HI R13, RZ, 0x18, R6 ;  /* 0x00000018ff0d7819 */ /* 0x000fe40000011406 */
[----:B------:R-:W-:Y:S02]  /*02c0*/  SHF.L.U64.HI R9, R4, 0x3, R19 ;  /* 0x0000000304097819 */ /* 0x000fe40000010213 */
[C---:B------:R-:W-:Y:S01]  /*02d0*/  SHF.L.U64.HI R16, R8.reuse, 0x3, R5 ;  /* 0x0000000308107819 */ /* 0x040fe20000010205 */
[----:B------:R-:W-:Y:S01]  /*02e0*/  IMAD.SHL.U32 R8, R8, 0x8, RZ ;  /* 0x0000000808087824 */ /* 0x000fe200078e00ff */
[----:B------:R-:W0:Y:S01]  /*02f0*/  LDC.64 R4, c[0x0][0x238] ;  /* 0x00008e00ff047b82 */ /* 0x000e220000000a00 */
[----:B------:R-:W-:-:S02]  /*0300*/  LOP3.LUT R15, R15, 0x8, RZ, 0xc0, !PT ;  /* 0x000000080f0f7812 */ /* 0x000fc400078ec0ff */
[----:B------:R-:W-:Y:S02]  /*0310*/  IADD3 R17, P0, R17, R18, RZ ;  /* 0x0000001211117210 */ /* 0x000fe40007f1e0ff */
[----:B------:R-:W-:Y:S02]  /*0320*/  SGXT R13, R13, 0x1 ;  /* 0x000000010d0d781a */ /* 0x000fe40000000200 */
[----:B------:R-:W-:Y:S01]  /*0330*/  IADD3 R15, P2, R15, R12, RZ ;  /* 0x0000000c0f0f7210 */ /* 0x000fe20007f5e0ff */
[----:B------:R-:W-:Y:S01]  /*0340*/  IMAD.X R19, RZ, RZ, R7, P0 ;  /* 0x000000ffff137224 */ /* 0x000fe200000e0607 */
[----:B------:R-:W-:Y:S01]  /*0350*/  LEA.HI R13, R13, R0, RZ, 0x4 ;  /* 0x000000000d0d7211 */ /* 0x000fe200078f20ff */
[----:B------:R-:W1:Y:S01]  /*0360*/  LDC.64 R6, c[0x0][0x248] ;  /* 0x00009200ff067b82 */ /* 0x000e620000000a00 */
[----:B------:R-:W-:Y:S01]  /*0370*/  IADD3 R14, P1, R10, R17, RZ ;  /* 0x000000110a0e7210 */ /* 0x000fe20007f3e0ff */
[----:B------:R-:W-:Y:S01]  /*0380*/  IMAD.X R18, RZ, RZ, R11, P2 ;  /* 0x000000ffff127224 */ /* 0x000fe200010e060b */
[----:B------:R-:W-:-:S02]  /*0390*/  IADD3 R12, P4, R8, R17, RZ ;  /* 0x00000011080c7210 */ /* 0x000fc40007f9e0ff */
[----:B------:R-:W-:Y:S02]  /*03a0*/  IADD3 R10, P3, R15, R10, RZ ;  /* 0x0000000a0f0a7210 */ /* 0x000fe40007f7e0ff */
[----:B------:R-:W-:Y:S01]  /*03b0*/  IADD3 R8, P5, R8, R15, RZ ;  /* 0x0000000f08087210 */ /* 0x000fe20007fbe0ff */
[----:B------:R-:W-:Y:S01]  /*03c0*/  IMAD.X R15, R9, 0x1, R19, P1 ;  /* 0x00000001090f7824 */ /* 0x000fe200008e0613 */
[----:B------:R-:W-:Y:S01]  /*03d0*/  SHF.R.S32.HI R17, RZ, 0x4, R13 ;  /* 0x00000004ff117819 */ /* 0x000fe2000001140d */
[----:B------:R-:W-:Y:S02]  /*03e0*/  IMAD.X R11, R18, 0x1, R9, P3 ;  /* 0x00000001120b7824 */ /* 0x000fe400018e0609 */
[C---:B------:R-:W-:Y:S02]  /*03f0*/  IMAD.X R13, R16.reuse, 0x1, R19, P4 ;  /* 0x00000001100d7824 */ /* 0x040fe400020e0613 */
[----:B------:R-:W-:Y:S02]  /*0400*/  IMAD.SHL.U32 R17, R17, 0x4, RZ ;  /* 0x0000000411117824 */ /* 0x000fe400078e00ff */
[----:B------:R-:W-:-:S02]  /*0410*/  IMAD.X R9, R16, 0x1, R18, P5 ;  /* 0x0000000110097824 */ /* 0x000fc400028e0612 */
[----:B------:R-:W-:-:S04]  /*0420*/  IMAD.WIDE R14, R17, 0x4, R14 ;  /* 0x00000004110e7825 */ /* 0x000fc800078e020e */
[C---:B------:R-:W-:Y:S02]  /*0430*/  IMAD.WIDE R12, R17.reuse, 0x4, R12 ;  /* 0x00000004110c7825 */ /* 0x040fe400078e020c */
[----:B------:R-:W2:Y:S02]  /*0440*/  LDG.E.EL R15, desc[UR4][R14.64] ;  /* 0x000000040e0f7981 */ /* 0x000ea4000c2e1900 */
[C---:B------:R-:W-:Y:S02]  /*0450*/  IMAD.WIDE R10, R17.reuse, 0x4, R10 ;  /* 0x00000004110a7825 */ /* 0x040fe400078e020a */
[----:B------:R-:W3:Y:S02]  /*0460*/  LDG.E.EL R13, desc[UR4][R12.64] ;  /* 0x000000040c0d7981 */ /* 0x000ee4000c2e1900 */
[----:B------:R-:W-:Y:S02]  /*0470*/  IMAD.WIDE R8, R17, 0x4, R8 ;  /* 0x0000000411087825 */ /* 0x000fe400078e0208 */
[----:B------:R-:W2:Y:S02]  /*0480*/  LDG.E.EL R10, desc[UR4][R10.64] ;  /* 0x000000040a0a7981 */ /* 0x000ea4000c2e1900 */
[----:B0-----:R-:W-:-:S02]  /*0490*/  IMAD.WIDE R4, R3, 0x4, R4 ;  /* 0x0000000403047825 */ /* 0x001fc400078e0204 */
[----:B------:R-:W3:Y:S02]  /*04a0*/  LDG.E.EL R8, desc[UR4][R8.64] ;  /* 0x0000000408087981 */ /* 0x000ee4000c2e1900 */
[----:B-1----:R-:W-:Y:S02]  /*04b0*/  IMAD.WIDE R6, R2, 0x4, R6 ;  /* 0x0000000402067825 */ /* 0x002fe400078e0206 */
[----:B------:R-:W4:Y:S01]  /*04c0*/  LDG.E.EL R4, desc[UR4][R4.64] ;  /* 0x0000000404047981 */ /* 0x000f22000c2e1900 */
[----:B------:R-:W0:Y:S03]  /*04d0*/  LDC.64 R2, c[0x0][0x210] ;  /* 0x00008400ff027b82 */ /* 0x000e260000000a00 */
[----:B------:R-:W5:Y:S01]  /*04e0*/  LDG.E.EL R6, desc[UR4][R6.64] ;  /* 0x0000000406067981 */ /* 0x000f62000c2e1900 */
[----:B0-----:R-:W-:-:S04]  /*04f0*/  IMAD.WIDE R2, R0, 0x4, R2 ;  /* 0x0000000400027825 */ /* 0x001fc800078e0202 */
[----:B--2---:R-:W-:Y:S01]  /*0500*/  FADD R17, -R15, R10 ;  /* 0x0000000a0f117221 */ /* 0x004fe20000000100 */
[----:B---3--:R-:W-:-:S03]  /*0510*/  FADD R16, -R13, R8 ;  /* 0x000000080d107221 */ /* 0x008fc60000000100 */
[C---:B----4-:R-:W-:Y:S01]  /*0520*/  FFMA R17, R4.reuse, R17, R15 ;  /* 0x0000001104117223 */ /* 0x050fe2000000000f */
[----:B------:R-:W-:-:S04]  /*0530*/  FFMA R16, R4, R16, R13 ;  /* 0x0000001004107223 */ /* 0x000fc8000000000d */
[----:B------:R-:W-:-:S04]  /*0540*/  FADD R16, -R17, R16 ;  /* 0x0000001011107221 */ /* 0x000fc80000000100 */
[----:B-----5:R-:W-:-:S05]  /*0550*/  FFMA R17, R6, R16, R17 ;  /* 0x0000001006117223 */ /* 0x020fca0000000011 */
[----:B------:R-:W-:Y:S01]  /*0560*/  STG.E desc[UR4][R2.64], R17 ;  /* 0x0000001102007986 */ /* 0x000fe2000c101904 */
[----:B------:R-:W-:Y:S05]  /*0570*/  EXIT ;  /* 0x000000000000794d */ /* 0x000fea0003800000 */
.L_x_0:
[----:B------:R-:W-:-:S00]  /*0580*/  BRA `(.L_x_0) ;  /* 0xfffffffc00fc7947 */ /* 0x000fc0000383ffff */
[----:B------:R-:W-:-:S00]  /*0590*/  NOP ;  /* 0x0000000000007918 */ /* 0x000fc00000000000 */
        /* <DEDUP_REMOVED lines=14> */
.L_x_1:


//--------------------- .nv.constant0.triton_poi_fused__unsafe_index_add_mul_sub_25 --------------------------
	.section	.nv.constant0.triton_poi_fused__unsafe_index_add_mul_sub_25,"a",@progbits
	.sectionflags	@""
	.align	4
.nv.constant0.triton_poi_fused__unsafe_index_add_mul_sub_25:
	.zero		596
